//
// Generated by NVIDIA NVVM Compiler
//
// Compiler Build ID: CL-36424714
// Cuda compilation tools, release 13.0, V13.0.88
// Based on NVVM 20.0.0
//

.version 9.0
.target sm_100
.address_size 64

	// .globl	_Z12matmul_naivePfS_S_mmm

.visible .entry _Z12matmul_naivePfS_S_mmm(
	.param .u64 .ptr .align 1 _Z12matmul_naivePfS_S_mmm_param_0,
	.param .u64 .ptr .align 1 _Z12matmul_naivePfS_S_mmm_param_1,
	.param .u64 .ptr .align 1 _Z12matmul_naivePfS_S_mmm_param_2,
	.param .u64 _Z12matmul_naivePfS_S_mmm_param_3,
	.param .u64 _Z12matmul_naivePfS_S_mmm_param_4,
	.param .u64 _Z12matmul_naivePfS_S_mmm_param_5
)
{
	.reg .pred 	%p<13>;
	.reg .b32 	%r<9>;
	.reg .b32 	%f<68>;
	.reg .b64 	%rd<77>;

	ld.param.u64 	%rd26, [_Z12matmul_naivePfS_S_mmm_param_0];
	ld.param.u64 	%rd27, [_Z12matmul_naivePfS_S_mmm_param_1];
	ld.param.u64 	%rd28, [_Z12matmul_naivePfS_S_mmm_param_3];
	ld.param.u64 	%rd24, [_Z12matmul_naivePfS_S_mmm_param_4];
	ld.param.u64 	%rd25, [_Z12matmul_naivePfS_S_mmm_param_5];
	cvta.to.global.u64 	%rd1, %rd27;
	cvta.to.global.u64 	%rd2, %rd26;
	mov.u32 	%r1, %tid.x;
	mov.u32 	%r2, %ntid.x;
	mov.u32 	%r3, %ctaid.x;
	mad.lo.s32 	%r4, %r2, %r3, %r1;
	mov.u32 	%r5, %tid.y;
	mov.u32 	%r6, %ntid.y;
	mov.u32 	%r7, %ctaid.y;
	mad.lo.s32 	%r8, %r6, %r7, %r5;
	cvt.u64.u32 	%rd3, %r8;
	setp.le.u64 	%p1, %rd28, %rd3;
	cvt.s64.s32 	%rd4, %r4;
	setp.le.u64 	%p2, %rd24, %rd4;
	or.pred  	%p3, %p1, %p2;
	@%p3 bra 	$L__BB0_14;
	setp.eq.s64 	%p4, %rd25, 0;
	mov.f32 	%f67, 0f00000000;
	@%p4 bra 	$L__BB0_13;
	mul.lo.s64 	%rd5, %rd25, %rd3;
	and.b64  	%rd6, %rd25, 7;
	setp.lt.u64 	%p5, %rd25, 8;
	mov.f32 	%f67, 0f00000000;
	mov.b64 	%rd75, 0;
	@%p5 bra 	$L__BB0_5;
	and.b64  	%rd75, %rd25, -8;
	shl.b64 	%rd30, %rd4, 2;
	add.s64 	%rd72, %rd1, %rd30;
	shl.b64 	%rd9, %rd24, 5;
	shl.b64 	%rd31, %rd5, 2;
	add.s64 	%rd32, %rd31, %rd2;
	add.s64 	%rd71, %rd32, 16;
	mov.f32 	%f67, 0f00000000;
	mov.u64 	%rd73, %rd75;
$L__BB0_4:
	.pragma "nounroll";
	ld.global.f32 	%f17, [%rd71+-16];
	ld.global.f32 	%f18, [%rd72];
	fma.rn.f32 	%f19, %f17, %f18, %f67;
	ld.global.f32 	%f20, [%rd71+-12];
	shl.b64 	%rd33, %rd24, 2;
	add.s64 	%rd34, %rd72, %rd33;
	ld.global.f32 	%f21, [%rd34];
	fma.rn.f32 	%f22, %f20, %f21, %f19;
	ld.global.f32 	%f23, [%rd71+-8];
	add.s64 	%rd35, %rd34, %rd33;
	ld.global.f32 	%f24, [%rd35];
	fma.rn.f32 	%f25, %f23, %f24, %f22;
	ld.global.f32 	%f26, [%rd71+-4];
	add.s64 	%rd36, %rd35, %rd33;
	ld.global.f32 	%f27, [%rd36];
	fma.rn.f32 	%f28, %f26, %f27, %f25;
	ld.global.f32 	%f29, [%rd71];
	add.s64 	%rd37, %rd36, %rd33;
	ld.global.f32 	%f30, [%rd37];
	fma.rn.f32 	%f31, %f29, %f30, %f28;
	ld.global.f32 	%f32, [%rd71+4];
	add.s64 	%rd38, %rd37, %rd33;
	ld.global.f32 	%f33, [%rd38];
	fma.rn.f32 	%f34, %f32, %f33, %f31;
	ld.global.f32 	%f35, [%rd71+8];
	add.s64 	%rd39, %rd38, %rd33;
	ld.global.f32 	%f36, [%rd39];
	fma.rn.f32 	%f37, %f35, %f36, %f34;
	ld.global.f32 	%f38, [%rd71+12];
	add.s64 	%rd40, %rd39, %rd33;
	ld.global.f32 	%f39, [%rd40];
	fma.rn.f32 	%f67, %f38, %f39, %f37;
	add.s64 	%rd73, %rd73, -8;
	add.s64 	%rd72, %rd72, %rd9;
	add.s64 	%rd71, %rd71, 32;
	setp.ne.s64 	%p6, %rd73, 0;
	@%p6 bra 	$L__BB0_4;
$L__BB0_5:
	setp.eq.s64 	%p7, %rd6, 0;
	@%p7 bra 	$L__BB0_13;
	and.b64  	%rd18, %rd25, 3;
	setp.lt.u64 	%p8, %rd6, 4;
	@%p8 bra 	$L__BB0_8;
	add.s64 	%rd41, %rd75, %rd5;
	shl.b64 	%rd42, %rd41, 2;
	add.s64 	%rd43, %rd2, %rd42;
	ld.global.f32 	%f41, [%rd43];
	mad.lo.s64 	%rd44, %rd75, %rd24, %rd4;
	shl.b64 	%rd45, %rd44, 2;
	add.s64 	%rd46, %rd1, %rd45;
	ld.global.f32 	%f42, [%rd46];
	fma.rn.f32 	%f43, %f41, %f42, %f67;
	ld.global.f32 	%f44, [%rd43+4];
	shl.b64 	%rd47, %rd24, 2;
	add.s64 	%rd48, %rd46, %rd47;
	ld.global.f32 	%f45, [%rd48];
	fma.rn.f32 	%f46, %f44, %f45, %f43;
	ld.global.f32 	%f47, [%rd43+8];
	add.s64 	%rd49, %rd48, %rd47;
	ld.global.f32 	%f48, [%rd49];
	fma.rn.f32 	%f49, %f47, %f48, %f46;
	ld.global.f32 	%f50, [%rd43+12];
	add.s64 	%rd50, %rd49, %rd47;
	ld.global.f32 	%f51, [%rd50];
	fma.rn.f32 	%f67, %f50, %f51, %f49;
	add.s64 	%rd75, %rd75, 4;
$L__BB0_8:
	setp.eq.s64 	%p9, %rd18, 0;
	@%p9 bra 	$L__BB0_13;
	setp.eq.s64 	%p10, %rd18, 1;
	@%p10 bra 	$L__BB0_11;
	add.s64 	%rd51, %rd75, %rd5;
	shl.b64 	%rd52, %rd51, 2;
	add.s64 	%rd53, %rd2, %rd52;
	ld.global.f32 	%f53, [%rd53];
	mad.lo.s64 	%rd54, %rd75, %rd24, %rd4;
	shl.b64 	%rd55, %rd54, 2;
	add.s64 	%rd56, %rd1, %rd55;
	ld.global.f32 	%f54, [%rd56];
	fma.rn.f32 	%f55, %f53, %f54, %f67;
	ld.global.f32 	%f56, [%rd53+4];
	shl.b64 	%rd57, %rd24, 2;
	add.s64 	%rd58, %rd56, %rd57;
	ld.global.f32 	%f57, [%rd58];
	fma.rn.f32 	%f67, %f56, %f57, %f55;
	add.s64 	%rd75, %rd75, 2;
$L__BB0_11:
	and.b64  	%rd59, %rd25, 1;
	setp.eq.b64 	%p11, %rd59, 1;
	not.pred 	%p12, %p11;
	@%p12 bra 	$L__BB0_13;
	add.s64 	%rd60, %rd75, %rd5;
	shl.b64 	%rd61, %rd60, 2;
	add.s64 	%rd62, %rd2, %rd61;
	ld.global.f32 	%f58, [%rd62];
	mad.lo.s64 	%rd63, %rd75, %rd24, %rd4;
	shl.b64 	%rd64, %rd63, 2;
	add.s64 	%rd65, %rd1, %rd64;
	ld.global.f32 	%f59, [%rd65];
	fma.rn.f32 	%f67, %f58, %f59, %f67;
$L__BB0_13:
	ld.param.u64 	%rd70, [_Z12matmul_naivePfS_S_mmm_param_2];
	mad.lo.s64 	%rd66, %rd24, %rd3, %rd4;
	cvta.to.global.u64 	%rd67, %rd70;
	shl.b64 	%rd68, %rd66, 2;
	add.s64 	%rd69, %rd67, %rd68;
	st.global.f32 	[%rd69], %f67;
$L__BB0_14:
	ret;

}


// ===== COMPILED SASS (sm_100) =====

	.target	sm_100

	.elftype	@"ET_EXEC"


//--------------------- .note.nv.tkinfo           --------------------------
	.section	.note.nv.tkinfo,"",@"SHT_NOTE"
	.sectionflags	@"SHF_NOTE_NV_TKINFO"
	.tkinfo
        /*0018*/ 	.word	0x00000002
        /*0030*/ 	.string	""
        /*0030*/ 	.string	"ptxas"
        /*0030*/ 	.string	"Cuda compilation tools, release 13.0, V13.0.88"
        /*0030*/ 	.string	"Build cuda_13.0.r13.0/compiler.36424714_0"
        /*0030*/ 	.string	"-arch sm_100 -m 64 "



//--------------------- .note.nv.cuinfo           --------------------------
	.section	.note.nv.cuinfo,"",@"SHT_NOTE"
	.sectionflags	@"SHF_NOTE_NV_CUINFO"
        /*0018*/ 	.short	0x0002
        /*001a*/ 	.short	0x0064
        /*001c*/ 	.short	0x0082
	.zero		2


//--------------------- .nv.info                  --------------------------
	.section	.nv.info,"",@"SHT_CUDA_INFO"
	.align	4


	//----- nvinfo : EIATTR_REGCOUNT
	.align		4
        /*0000*/ 	.byte	0x04, 0x2f
        /*0002*/ 	.short	(.L_1 - .L_0)
	.align		4
.L_0:
        /*0004*/ 	.word	index@(_Z12matmul_naivePfS_S_mmm)
        /*0008*/ 	.word	0x00000020


	//----- nvinfo : EIATTR_FRAME_SIZE
	.align		4
.L_1:
        /*000c*/ 	.byte	0x04, 0x11
        /*000e*/ 	.short	(.L_3 - .L_2)
	.align		4
.L_2:
        /*0010*/ 	.word	index@(_Z12matmul_naivePfS_S_mmm)
        /*0014*/ 	.word	0x00000000


	//----- nvinfo : EIATTR_MIN_STACK_SIZE
	.align		4
.L_3:
        /*0018*/ 	.byte	0x04, 0x12
        /*001a*/ 	.short	(.L_5 - .L_4)
	.align		4
.L_4:
        /*001c*/ 	.word	index@(_Z12matmul_naivePfS_S_mmm)
        /*0020*/ 	.word	0x00000000
.L_5:


//--------------------- .nv.compat                --------------------------
	.section	.nv.compat,"",@"SHT_CUDA_COMPAT_INFO"
	.align	4
        /*0000*/ 	.byte	0x02, 0x09, 0x00, 0x00, 0x02, 0x02, 0x01, 0x00, 0x02, 0x05, 0x05, 0x00, 0x03, 0x07, 0x01, 0x01
        /*0010*/ 	.byte	0x02, 0x03, 0x00, 0x00, 0x02, 0x06, 0x01, 0x00, 0x04, 0x0b, 0x08, 0x00, 0x09, 0x00, 0x00, 0x00
        /*0020*/ 	.byte	0x00, 0x00, 0x00, 0x00


//--------------------- .nv.info._Z12matmul_naivePfS_S_mmm --------------------------
	.section	.nv.info._Z12matmul_naivePfS_S_mmm,"",@"SHT_CUDA_INFO"
	.sectionflags	@""
	.align	4


	//----- nvinfo : EIATTR_CUDA_API_VERSION
	.align		4
        /*0000*/ 	.byte	0x04, 0x37
        /*0002*/ 	.short	(.L_7 - .L_6)
.L_6:
        /*0004*/ 	.word	0x00000082


	//----- nvinfo : EIATTR_KPARAM_INFO
	.align		4
.L_7:
        /*0008*/ 	.byte	0x04, 0x17
        /*000a*/ 	.short	(.L_9 - .L_8)
.L_8:
        /*000c*/ 	.word	0x00000000
        /*0010*/ 	.short	0x0005
        /*0012*/ 	.short	0x0028
        /*0014*/ 	.byte	0x00, 0xf0, 0x21, 0x00


	//----- nvinfo : EIATTR_KPARAM_INFO
	.align		4
.L_9:
        /*0018*/ 	.byte	0x04, 0x17
        /*001a*/ 	.short	(.L_11 - .L_10)
.L_10:
        /*001c*/ 	.word	0x00000000
        /*0020*/ 	.short	0x0004
        /*0022*/ 	.short	0x0020
        /*0024*/ 	.byte	0x00, 0xf0, 0x21, 0x00


	//----- nvinfo : EIATTR_KPARAM_INFO
	.align		4
.L_11:
        /*0028*/ 	.byte	0x04, 0x17
        /*002a*/ 	.short	(.L_13 - .L_12)
.L_12:
        /*002c*/ 	.word	0x00000000
        /*0030*/ 	.short	0x0003
        /*0032*/ 	.short	0x0018
        /*0034*/ 	.byte	0x00, 0xf0, 0x21, 0x00


	//----- nvinfo : EIATTR_KPARAM_INFO
	.align		4
.L_13:
        /*0038*/ 	.byte	0x04, 0x17
        /*003a*/ 	.short	(.L_15 - .L_14)
.L_14:
        /*003c*/ 	.word	0x00000000
        /*0040*/ 	.short	0x0002
        /*0042*/ 	.short	0x0010
        /*0044*/ 	.byte	0x00, 0xf5, 0x21, 0x00


	//----- nvinfo : EIATTR_KPARAM_INFO
	.align		4
.L_15:
        /*0048*/ 	.byte	0x04, 0x17
        /*004a*/ 	.short	(.L_17 - .L_16)
.L_16:
        /*004c*/ 	.word	0x00000000
        /*0050*/ 	.short	0x0001
        /*0052*/ 	.short	0x0008
        /*0054*/ 	.byte	0x00, 0xf5, 0x21, 0x00


	//----- nvinfo : EIATTR_KPARAM_INFO
	.align		4
.L_17:
        /*0058*/ 	.byte	0x04, 0x17
        /*005a*/ 	.short	(.L_19 - .L_18)
.L_18:
        /*005c*/ 	.word	0x00000000
        /*0060*/ 	.short	0x0000
        /*0062*/ 	.short	0x0000
        /*0064*/ 	.byte	0x00, 0xf5, 0x21, 0x00


	//----- nvinfo : EIATTR_SPARSE_MMA_MASK
	.align		4
.L_19:
        /*0068*/ 	.byte	0x03, 0x50
        /*006a*/ 	.short	0x0000


	//----- nvinfo : EIATTR_MAXREG_COUNT
	.align		4
        /*006c*/ 	.byte	0x03, 0x1b
        /*006e*/ 	.short	0x00ff


	//----- nvinfo : EIATTR_MERCURY_ISA_VERSION
	.align		4
        /*0070*/ 	.byte	0x03, 0x5f
        /*0072*/ 	.short	0x0101


	//----- nvinfo : EIATTR_VRC_CTA_INIT_COUNT
	.align		4
        /*0074*/ 	.byte	0x02, 0x4a
	.zero		1
	.zero		1


	//----- nvinfo : EIATTR_EXIT_INSTR_OFFSETS
	.align		4
        /*0078*/ 	.byte	0x04, 0x1c
        /*007a*/ 	.short	(.L_21 - .L_20)


	//   ....[0]....
.L_20:
        /*007c*/ 	.word	0x00000100


	//   ....[1]....
        /*0080*/ 	.word	0x00000c10


	//----- nvinfo : EIATTR_CBANK_PARAM_SIZE
	.align		4
.L_21:
        /*0084*/ 	.byte	0x03, 0x19
        /*0086*/ 	.short	0x0030


	//----- nvinfo : EIATTR_PARAM_CBANK
	.align		4
        /*0088*/ 	.byte	0x04, 0x0a
        /*008a*/ 	.short	(.L_23 - .L_22)
	.align		4
.L_22:
        /*008c*/ 	.word	index@(.nv.constant0._Z12matmul_naivePfS_S_mmm)
        /*0090*/ 	.short	0x0380
        /*0092*/ 	.short	0x0030


	//----- nvinfo : EIATTR_SW_WAR
	.align		4
.L_23:
        /*0094*/ 	.byte	0x04, 0x36
        /*0096*/ 	.short	(.L_25 - .L_24)
.L_24:
        /*0098*/ 	.word	0x00000008
.L_25:


//--------------------- .nv.callgraph             --------------------------
	.section	.nv.callgraph,"",@"SHT_CUDA_CALLGRAPH"
	.align	4
	.sectionentsize	8
	.align		4
        /*0000*/ 	.word	0x00000000
	.align		4
        /*0004*/ 	.word	0xffffffff
	.align		4
        /*0008*/ 	.word	0x00000000
	.align		4
        /*000c*/ 	.word	0xfffffffe
	.align		4
        /*0010*/ 	.word	0x00000000
	.align		4
        /*0014*/ 	.word	0xfffffffd
	.align		4
        /*0018*/ 	.word	0x00000000
	.align		4
        /*001c*/ 	.word	0xfffffffc


//--------------------- .text._Z12matmul_naivePfS_S_mmm --------------------------
	.section	.text._Z12matmul_naivePfS_S_mmm,"ax",@progbits
	.align	128
        .global         _Z12matmul_naivePfS_S_mmm
        .type           _Z12matmul_naivePfS_S_mmm,@function
        .size           _Z12matmul_naivePfS_S_mmm,(.L_x_6 - _Z12matmul_naivePfS_S_mmm)
        .other          _Z12matmul_naivePfS_S_mmm,@"STO_CUDA_ENTRY STV_DEFAULT"
_Z12matmul_naivePfS_S_mmm:
.text._Z12matmul_naivePfS_S_mmm:
[----:B------:R-:W-:Y:S01]  /*0000*/  LDC R1, c[0x0][0x37c] ;  /* 0x0000df00ff017b82 */ /* 0x000fe20000000800 */
[----:B------:R-:W0:Y:S07]  /*0010*/  S2R R6, SR_TID.X ;  /* 0x0000000000067919 */ /* 0x000e2e0000002100 */
[----:B------:R-:W1:Y:S01]  /*0020*/  LDC.64 R8, c[0x0][0x3a0] ;  /* 0x0000e800ff087b82 */ /* 0x000e620000000a00 */
[----:B------:R-:W0:Y:S01]  /*0030*/  LDCU UR4, c[0x0][0x360] ;  /* 0x00006c00ff0477ac */ /* 0x000e220008000800 */
[----:B------:R-:W0:Y:S01]  /*0040*/  S2R R7, SR_CTAID.X ;  /* 0x0000000000077919 */ /* 0x000e220000002500 */
[----:B------:R-:W2:Y:S01]  /*0050*/  LDCU UR5, c[0x0][0x364] ;  /* 0x00006c80ff0577ac */ /* 0x000ea20008000800 */
[----:B------:R-:W2:Y:S01]  /*0060*/  S2R R19, SR_TID.Y ;  /* 0x0000000000137919 */ /* 0x000ea20000002200 */
[----:B------:R-:W3:Y:S01]  /*0070*/  LDCU.64 UR6, c[0x0][0x398] ;  /* 0x00007300ff0677ac */ /* 0x000ee20008000a00 */
[----:B------:R-:W2:Y:S01]  /*0080*/  S2R R0, SR_CTAID.Y ;  /* 0x0000000000007919 */ /* 0x000ea20000002600 */
[----:B0-----:R-:W-:-:S05]  /*0090*/  IMAD R6, R7, UR4, R6 ;  /* 0x0000000407067c24 */ /* 0x001fca000f8e0206 */
[----:B------:R-:W-:Y:S02]  /*00a0*/  SHF.R.S32.HI R7, RZ, 0x1f, R6 ;  /* 0x0000001fff077819 */ /* 0x000fe40000011406 */
[----:B-1----:R-:W-:Y:S01]  /*00b0*/  ISETP.GE.U32.AND P0, PT, R6, R8, PT ;  /* 0x000000080600720c */ /* 0x002fe20003f06070 */
[----:B--2---:R-:W-:-:S03]  /*00c0*/  IMAD R19, R0, UR5, R19 ;  /* 0x0000000500137c24 */ /* 0x004fc6000f8e0213 */
[----:B------:R-:W-:Y:S02]  /*00d0*/  ISETP.GE.U32.AND.EX P0, PT, R7, R9, PT, P0 ;  /* 0x000000090700720c */ /* 0x000fe40003f06100 */
[----:B---3--:R-:W-:-:S04]  /*00e0*/  ISETP.GE.U32.AND P1, PT, R19, UR6, PT ;  /* 0x0000000613007c0c */ /* 0x008fc8000bf26070 */
[----:B------:R-:W-:-:S13]  /*00f0*/  ISETP.GE.U32.OR.EX P0, PT, RZ, UR7, P0, P1 ;  /* 0x00000007ff007c0c */ /* 0x000fda0008706510 */
[----:B------:R-:W-:Y:S05]  /*0100*/  @P0 EXIT ;  /* 0x000000000000094d */ /* 0x000fea0003800000 */
[----:B------:R-:W0:Y:S01]  /*0110*/  LDCU.64 UR8, c[0x0][0x3a8] ;  /* 0x00007500ff0877ac */ /* 0x000e220008000a00 */
[----:B------:R-:W-:Y:S01]  /*0120*/  IMAD.MOV.U32 R0, RZ, RZ, RZ ;  /* 0x000000ffff007224 */ /* 0x000fe200078e00ff */
[----:B------:R-:W1:Y:S01]  /*0130*/  LDCU.64 UR10, c[0x0][0x358] ;  /* 0x00006b00ff0a77ac */ /* 0x000e620008000a00 */
[----:B0-----:R-:W-:-:S04]  /*0140*/  UISETP.NE.U32.AND UP0, UPT, UR8, URZ, UPT ;  /* 0x000000ff0800728c */ /* 0x001fc8000bf05070 */
[----:B------:R-:W-:-:S09]  /*0150*/  UISETP.NE.AND.EX UP0, UPT, UR9, URZ, UPT, UP0 ;  /* 0x000000ff0900728c */ /* 0x000fd2000bf05300 */
[----:B-1----:R-:W-:Y:S05]  /*0160*/  BRA.U !UP0, `(.L_x_0) ;  /* 0x0000000908887547 */ /* 0x002fea000b800000 */
[----:B------:R-:W-:Y:S02]  /*0170*/  UISETP.GE.U32.AND UP1, UPT, UR8, 0x8, UPT ;  /* 0x000000080800788c */ /* 0x000fe4000bf26070 */
[C---:B------:R-:W-:Y:S01]  /*0180*/  IMAD.WIDE.U32 R4, R19.reuse, UR8, RZ ;  /* 0x0000000813047c25 */ /* 0x040fe2000f8e00ff */
[----:B------:R-:W-:Y:S02]  /*0190*/  ULOP3.LUT UR12, UR8, 0x7, URZ, 0xc0, !UPT ;  /* 0x00000007080c7892 */ /* 0x000fe4000f8ec0ff */
[----:B------:R-:W-:Y:S01]  /*01a0*/  UISETP.GE.U32.AND.EX UP1, UPT, UR9, URZ, UPT, UP1 ;  /* 0x000000ff0900728c */ /* 0x000fe2000bf26110 */
[----:B------:R-:W-:Y:S01]  /*01b0*/  IMAD.MOV.U32 R0, RZ, RZ, RZ ;  /* 0x000000ffff007224 */ /* 0x000fe200078e00ff */
[----:B------:R-:W-:Y:S01]  /*01c0*/  UISETP.NE.U32.AND UP0, UPT, UR12, URZ, UPT ;  /* 0x000000ff0c00728c */ /* 0x000fe2000bf05070 */
[----:B------:R-:W-:Y:S01]  /*01d0*/  IMAD R23, R19, UR9, R5 ;  /* 0x0000000913177c24 */ /* 0x000fe2000f8e0205 */
[----:B------:R-:W-:Y:S01]  /*01e0*/  UMOV UR4, URZ ;  /* 0x000000ff00047c82 */ /* 0x000fe20008000000 */
[----:B------:R-:W-:Y:S01]  /*01f0*/  UMOV UR5, URZ ;  /* 0x000000ff00057c82 */ /* 0x000fe20008000000 */
[----:B------:R-:W-:-:S03]  /*0200*/  UISETP.NE.AND.EX UP0, UPT, URZ, URZ, UPT, UP0 ;  /* 0x000000ffff00728c */ /* 0x000fc6000bf05300 */
[----:B------:R-:W-:Y:S08]  /*0210*/  BRA.U !UP1, `(.L_x_1) ;  /* 0x0000000109fc7547 */ /* 0x000ff0000b800000 */
[----:B------:R-:W0:Y:S01]  /*0220*/  LDCU.128 UR16, c[0x0][0x380] ;  /* 0x00007000ff1077ac */ /* 0x000e220008000c00 */
[C-C-:B------:R-:W-:Y:S01]  /*0230*/  SHF.L.U64.HI R18, R8.reuse, 0x5, R9.reuse ;  /* 0x0000000508127819 */ /* 0x140fe20000010209 */
[----:B------:R-:W-:Y:S01]  /*0240*/  IMAD.MOV.U32 R0, RZ, RZ, RZ ;  /* 0x000000ffff007224 */ /* 0x000fe200078e00ff */
[C---:B------:R-:W-:Y:S01]  /*0250*/  SHF.L.U64.HI R25, R8.reuse, 0x2, R9 ;  /* 0x0000000208197819 */ /* 0x040fe20000010209 */
[----:B------:R-:W1:Y:S01]  /*0260*/  LDCU UR5, c[0x0][0x3ac] ;  /* 0x00007580ff0577ac */ /* 0x000e620008000800 */
[----:B------:R-:W-:Y:S01]  /*0270*/  SHF.L.U32 R27, R8, 0x2, RZ ;  /* 0x00000002081b7819 */ /* 0x000fe200000006ff */
[----:B------:R-:W-:-:S07]  /*0280*/  ULOP3.LUT UR4, UR8, 0xfffffff8, URZ, 0xc0, !UPT ;  /* 0xfffffff808047892 */ /* 0x000fce000f8ec0ff */
[----:B------:R-:W-:Y:S01]  /*0290*/  UMOV UR6, UR4 ;  /* 0x0000000400067c82 */ /* 0x000fe20008000000 */
[----:B0-----:R-:W-:Y:S02]  /*02a0*/  LEA R2, P1, R4, UR16, 0x2 ;  /* 0x0000001004027c11 */ /* 0x001fe4000f8210ff */
[----:B------:R-:W-:Y:S02]  /*02b0*/  LEA R20, P0, R6, UR18, 0x2 ;  /* 0x0000001206147c11 */ /* 0x000fe4000f8010ff */
[----:B------:R-:W-:Y:S01]  /*02c0*/  LEA.HI.X R11, R4, UR17, R23, 0x2, P1 ;  /* 0x00000011040b7c11 */ /* 0x000fe200088f1417 */
[----:B-1----:R-:W-:Y:S01]  /*02d0*/  UMOV UR7, UR5 ;  /* 0x0000000500077c82 */ /* 0x002fe20008000000 */
[----:B------:R-:W-:Y:S02]  /*02e0*/  IADD3 R2, P1, PT, R2, 0x10, RZ ;  /* 0x0000001002027810 */ /* 0x000fe40007f3e0ff */
[----:B------:R-:W-:-:S03]  /*02f0*/  LEA.HI.X R21, R6, UR19, R7, 0x2, P0 ;  /* 0x0000001306157c11 */ /* 0x000fc600080f1407 */
[----:B------:R-:W-:-:S08]  /*0300*/  IMAD.X R11, RZ, RZ, R11, P1 ;  /* 0x000000ffff0b7224 */ /* 0x000fd000008e060b */
.L_x_2:
[-C--:B------:R-:W-:Y:S01]  /*0310*/  IADD3 R28, P0, PT, R20, R27.reuse, RZ ;  /* 0x0000001b141c7210 */ /* 0x080fe20007f1e0ff */
[----:B------:R-:W-:Y:S01]  /*0320*/  IMAD.MOV.U32 R10, RZ, RZ, R2 ;  /* 0x000000ffff0a7224 */ /* 0x000fe200078e0002 */
[----:B------:R-:W2:Y:S03]  /*0330*/  LDG.E R3, desc[UR10][R20.64] ;  /* 0x0000000a14037981 */ /* 0x000ea6000c1e1900 */
[----:B------:R-:W-:Y:S01]  /*0340*/  IMAD.X R29, R21, 0x1, R25, P0 ;  /* 0x00000001151d7824 */ /* 0x000fe200000e0619 */
[----:B------:R-:W2:Y:S01]  /*0350*/  LDG.E R16, desc[UR10][R10.64+-0x10] ;  /* 0xfffff00a0a107981 */ /* 0x000ea2000c1e1900 */
[----:B------:R-:W-:-:S03]  /*0360*/  IADD3 R14, P0, PT, R28, R27, RZ ;  /* 0x0000001b1c0e7210 */ /* 0x000fc60007f1e0ff */
[----:B------:R-:W3:Y:S01]  /*0370*/  LDG.E R17, desc[UR10][R28.64] ;  /* 0x0000000a1c117981 */ /* 0x000ee2000c1e1900 */
[----:B------:R-:W-:-:S03]  /*0380*/  IADD3.X R15, PT, PT, R29, R25, RZ, P0, !PT ;  /* 0x000000191d0f7210 */ /* 0x000fc600007fe4ff */
[----:B------:R-:W3:Y:S04]  /*0390*/  LDG.E R24, desc[UR10][R10.64+-0xc] ;  /* 0xfffff40a0a187981 */ /* 0x000ee8000c1e1900 */
[----:B------:R0:W4:Y:S04]  /*03a0*/  LDG.E R22, desc[UR10][R14.64] ;  /* 0x0000000a0e167981 */ /* 0x000128000c1e1900 */
[----:B------:R-:W4:Y:S01]  /*03b0*/  LDG.E R29, desc[UR10][R10.64+-0x8] ;  /* 0xfffff80a0a1d7981 */ /* 0x000f22000c1e1900 */
[----:B------:R-:W-:-:S03]  /*03c0*/  IADD3 R12, P0, PT, R14, R27, RZ ;  /* 0x0000001b0e0c7210 */ /* 0x000fc60007f1e0ff */
[----:B------:R-:W5:Y:S02]  /*03d0*/  LDG.E R26, desc[UR10][R10.64+0x8] ;  /* 0x0000080a0a1a7981 */ /* 0x000f64000c1e1900 */
[----:B------:R-:W-:Y:S01]  /*03e0*/  IMAD.X R13, R15, 0x1, R25, P0 ;  /* 0x000000010f0d7824 */ /* 0x000fe200000e0619 */
[----:B------:R-:W-:-:S04]  /*03f0*/  IADD3 R2, P0, PT, R12, R27, RZ ;  /* 0x0000001b0c027210 */ /* 0x000fc80007f1e0ff */
[----:B------:R-:W5:Y:S01]  /*0400*/  LDG.E R12, desc[UR10][R12.64] ;  /* 0x0000000a0c0c7981 */ /* 0x000f62000c1e1900 */
[----:B--2---:R-:W-:Y:S01]  /*0410*/  FFMA R0, R16, R3, R0 ;  /* 0x0000000310007223 */ /* 0x004fe20000000000 */
[--C-:B------:R-:W-:Y:S01]  /*0420*/  IMAD.X R3, R13, 0x1, R25.reuse, P0 ;  /* 0x000000010d037824 */ /* 0x100fe200000e0619 */
[----:B------:R-:W-:Y:S01]  /*0430*/  IADD3 R16, P0, PT, R2, R27, RZ ;  /* 0x0000001b02107210 */ /* 0x000fe20007f1e0ff */
[----:B------:R-:W2:Y:S04]  /*0440*/  LDG.E R13, desc[UR10][R10.64] ;  /* 0x0000000a0a0d7981 */ /* 0x000ea8000c1e1900 */
[----:B------:R-:W2:Y:S01]  /*0450*/  LDG.E R2, desc[UR10][R2.64] ;  /* 0x0000000a02027981 */ /* 0x000ea2000c1e1900 */
[----:B---3--:R-:W-:Y:S01]  /*0460*/  FFMA R0, R24, R17, R0 ;  /* 0x0000001118007223 */ /* 0x008fe20000000000 */
[----:B------:R-:W-:Y:S01]  /*0470*/  IMAD.X R17, R3, 0x1, R25, P0 ;  /* 0x0000000103117824 */ /* 0x000fe200000e0619 */
[----:B0-----:R-:W-:Y:S01]  /*0480*/  IADD3 R14, P0, PT, R16, R27, RZ ;  /* 0x0000001b100e7210 */ /* 0x001fe20007f1e0ff */
[----:B------:R-:W3:Y:S01]  /*0490*/  LDG.E R24, desc[UR10][R10.64+0x4] ;  /* 0x0000040a0a187981 */ /* 0x000ee2000c1e1900 */
[----:B----4-:R-:W-:-:S03]  /*04a0*/  FFMA R22, R29, R22, R0 ;  /* 0x000000161d167223 */ /* 0x010fc60000000000 */
[----:B------:R-:W3:Y:S04]  /*04b0*/  LDG.E R16, desc[UR10][R16.64] ;  /* 0x0000000a10107981 */ /* 0x000ee8000c1e1900 */
[----:B------:R-:W5:Y:S01]  /*04c0*/  LDG.E R0, desc[UR10][R10.64+-0x4] ;  /* 0xfffffc0a0a007981 */ /* 0x000f62000c1e1900 */
[----:B------:R-:W-:Y:S02]  /*04d0*/  IADD3.X R15, PT, PT, R17, R25, RZ, P0, !PT ;  /* 0x00000019110f7210 */ /* 0x000fe400007fe4ff */
[----:B------:R-:W-:Y:S01]  /*04e0*/  IADD3 R28, P0, PT, R14, R27, RZ ;  /* 0x0000001b0e1c7210 */ /* 0x000fe20007f1e0ff */
[----:B------:R0:W4:Y:S04]  /*04f0*/  LDG.E R3, desc[UR10][R10.64+0xc] ;  /* 0x00000c0a0a037981 */ /* 0x000128000c1e1900 */
[----:B------:R-:W-:Y:S01]  /*0500*/  IMAD.X R29, R15, 0x1, R25, P0 ;  /* 0x000000010f1d7824 */ /* 0x000fe200000e0619 */
[----:B------:R-:W4:Y:S04]  /*0510*/  LDG.E R14, desc[UR10][R14.64] ;  /* 0x0000000a0e0e7981 */ /* 0x000f28000c1e1900 */
[----:B------:R-:W4:Y:S01]  /*0520*/  LDG.E R28, desc[UR10][R28.64] ;  /* 0x0000000a1c1c7981 */ /* 0x000f22000c1e1900 */
[----:B------:R-:W-:-:S04]  /*0530*/  UIADD3 UR6, UP1, UPT, UR6, -0x8, URZ ;  /* 0xfffffff806067890 */ /* 0x000fc8000ff3e0ff */
[----:B------:R-:W-:Y:S02]  /*0540*/  UIADD3.X UR7, UPT, UPT, UR7, -0x1, URZ, UP1, !UPT ;  /* 0xffffffff07077890 */ /* 0x000fe40008ffe4ff */
[----:B------:R-:W-:-:S04]  /*0550*/  UISETP.NE.U32.AND UP1, UPT, UR6, URZ, UPT ;  /* 0x000000ff0600728c */ /* 0x000fc8000bf25070 */
[----:B------:R-:W-:Y:S01]  /*0560*/  UISETP.NE.AND.EX UP1, UPT, UR7, URZ, UPT, UP1 ;  /* 0x000000ff0700728c */ /* 0x000fe2000bf25310 */
[----:B------:R-:W-:-:S05]  /*0570*/  LEA R20, P0, R8, R20, 0x5 ;  /* 0x0000001408147211 */ /* 0x000fca00078028ff */
[----:B------:R-:W-:Y:S02]  /*0580*/  IMAD.X R21, R21, 0x1, R18, P0 ;  /* 0x0000000115157824 */ /* 0x000fe400000e0612 */
[----:B-----5:R-:W-:-:S04]  /*0590*/  FFMA R0, R0, R12, R22 ;  /* 0x0000000c00007223 */ /* 0x020fc80000000016 */
[----:B--2---:R-:W-:Y:S01]  /*05a0*/  FFMA R13, R13, R2, R0 ;  /* 0x000000020d0d7223 */ /* 0x004fe20000000000 */
[----:B------:R-:W-:-:S03]  /*05b0*/  IADD3 R2, P1, PT, R10, 0x20, RZ ;  /* 0x000000200a027810 */ /* 0x000fc60007f3e0ff */
[----:B---3--:R-:W-:-:S04]  /*05c0*/  FFMA R13, R24, R16, R13 ;  /* 0x00000010180d7223 */ /* 0x008fc8000000000d */
[----:B----4-:R-:W-:Y:S01]  /*05d0*/  FFMA R14, R26, R14, R13 ;  /* 0x0000000e1a0e7223 */ /* 0x010fe2000000000d */
[----:B0-----:R-:W-:-:S03]  /*05e0*/  IMAD.X R11, RZ, RZ, R11, P1 ;  /* 0x000000ffff0b7224 */ /* 0x001fc600008e060b */
[----:B------:R-:W-:Y:S01]  /*05f0*/  FFMA R0, R3, R28, R14 ;  /* 0x0000001c03007223 */ /* 0x000fe2000000000e */
[----:B------:R-:W-:Y:S06]  /*0600*/  BRA.U UP1, `(.L_x_2) ;  /* 0xfffffffd01407547 */ /* 0x000fec000b83ffff */
.L_x_1:
[----:B------:R-:W-:Y:S05]  /*0610*/  BRA.U !UP0, `(.L_x_0) ;  /* 0x00000005085c7547 */ /* 0x000fea000b800000 */
[----:B------:R-:W-:Y:S02]  /*0620*/  UISETP.GE.U32.AND UP1, UPT, UR12, 0x4, UPT ;  /* 0x000000040c00788c */ /* 0x000fe4000bf26070 */
[----:B------:R-:W-:Y:S02]  /*0630*/  ULOP3.LUT UR7, UR8, 0x3, URZ, 0xc0, !UPT ;  /* 0x0000000308077892 */ /* 0x000fe4000f8ec0ff */
[----:B------:R-:W-:Y:S02]  /*0640*/  UISETP.GE.U32.AND.EX UP1, UPT, URZ, URZ, UPT, UP1 ;  /* 0x000000ffff00728c */ /* 0x000fe4000bf26110 */
[----:B------:R-:W-:-:S04]  /*0650*/  UISETP.NE.U32.AND UP0, UPT, UR7, URZ, UPT ;  /* 0x000000ff0700728c */ /* 0x000fc8000bf05070 */
[----:B------:R-:W-:-:S03]  /*0660*/  UISETP.NE.AND.EX UP0, UPT, URZ, URZ, UPT, UP0 ;  /* 0x000000ffff00728c */ /* 0x000fc6000bf05300 */
[----:B------:R-:W-:Y:S08]  /*0670*/  BRA.U !UP1, `(.L_x_3) ;  /* 0x0000000109887547 */ /* 0x000ff0000b800000 */
[----:B------:R-:W0:Y:S01]  /*0680*/  LDCU.128 UR12, c[0x0][0x380] ;  /* 0x00007000ff0c77ac */ /* 0x000e220008000c00 */
[----:B------:R-:W-:Y:S01]  /*0690*/  IMAD R2, R8, UR5, RZ ;  /* 0x0000000508027c24 */ /* 0x000fe2000f8e02ff */
[----:B------:R-:W-:Y:S01]  /*06a0*/  IADD3 R15, P1, PT, R4, UR4, RZ ;  /* 0x00000004040f7c10 */ /* 0x000fe2000ff3e0ff */
[----:B------:R-:W-:-:S04]  /*06b0*/  IMAD.WIDE.U32 R10, R8, UR4, R6 ;  /* 0x00000004080a7c25 */ /* 0x000fc8000f8e0006 */
[----:B------:R-:W-:Y:S02]  /*06c0*/  IMAD R3, R9, UR4, R2 ;  /* 0x0000000409037c24 */ /* 0x000fe4000f8e0202 */
[----:B------:R-:W-:-:S03]  /*06d0*/  IMAD.WIDE.U32 R12, R8, 0x4, RZ ;  /* 0x00000004080c7825 */ /* 0x000fc600078e00ff */
[----:B------:R-:W-:Y:S01]  /*06e0*/  IADD3 R3, PT, PT, R11, R3, RZ ;  /* 0x000000030b037210 */ /* 0x000fe20007ffe0ff */
[----:B------:R-:W-:-:S04]  /*06f0*/  IMAD.SHL.U32 R11, R9, 0x4, RZ ;  /* 0x00000004090b7824 */ /* 0x000fc800078e00ff */
[----:B------:R-:W-:Y:S01]  /*0700*/  IMAD.IADD R13, R13, 0x1, R11 ;  /* 0x000000010d0d7824 */ /* 0x000fe200078e020b */
[C---:B0-----:R-:W-:Y:S02]  /*0710*/  LEA R20, P2, R10.reuse, UR14, 0x2 ;  /* 0x0000000e0a147c11 */ /* 0x041fe4000f8410ff */
[----:B------:R-:W-:Y:S02]  /*0720*/  LEA R2, P0, R15, UR12, 0x2 ;  /* 0x0000000c0f027c11 */ /* 0x000fe4000f8010ff */
[----:B------:R-:W-:Y:S02]  /*0730*/  LEA.HI.X R21, R10, UR15, R3, 0x2, P2 ;  /* 0x0000000f0a157c11 */ /* 0x000fe400090f1403 */
[----:B------:R-:W-:Y:S02]  /*0740*/  IADD3.X R10, PT, PT, R23, UR5, RZ, P1, !PT ;  /* 0x00000005170a7c10 */ /* 0x000fe40008ffe4ff */
[----:B------:R-:W-:Y:S01]  /*0750*/  IADD3 R14, P1, PT, R20, R12, RZ ;  /* 0x0000000c140e7210 */ /* 0x000fe20007f3e0ff */
[----:B------:R-:W2:Y:S01]  /*0760*/  LDG.E R17, desc[UR10][R20.64] ;  /* 0x0000000a14117981 */ /* 0x000ea2000c1e1900 */
[----:B------:R-:W-:-:S02]  /*0770*/  LEA.HI.X R3, R15, UR13, R10, 0x2, P0 ;  /* 0x0000000d0f037c11 */ /* 0x000fc400080f140a */
[-C--:B------:R-:W-:Y:S02]  /*0780*/  IADD3 R10, P0, PT, R14, R12.reuse, RZ ;  /* 0x0000000c0e0a7210 */ /* 0x080fe40007f1e0ff */
[----:B------:R-:W-:Y:S01]  /*0790*/  IADD3.X R15, PT, PT, R13, R21, RZ, P1, !PT ;  /* 0x000000150d0f7210 */ /* 0x000fe20000ffe4ff */
[----:B------:R-:W2:Y:S01]  /*07a0*/  LDG.E R25, desc[UR10][R2.64] ;  /* 0x0000000a02197981 */ /* 0x000ea2000c1e1900 */
[----:B------:R-:W-:-:S03]  /*07b0*/  IADD3 R12, P1, PT, R10, R12, RZ ;  /* 0x0000000c0a0c7210 */ /* 0x000fc60007f3e0ff */
[--C-:B------:R-:W-:Y:S01]  /*07c0*/  IMAD.X R11, R15, 0x1, R13.reuse, P0 ;  /* 0x000000010f0b7824 */ /* 0x100fe200000e060d */
[----:B------:R-:W3:Y:S04]  /*07d0*/  LDG.E R14, desc[UR10][R14.64] ;  /* 0x0000000a0e0e7981 */ /* 0x000ee8000c1e1900 */
[----:B------:R-:W3:Y:S01]  /*07e0*/  LDG.E R16, desc[UR10][R2.64+0x4] ;  /* 0x0000040a02107981 */ /* 0x000ee2000c1e1900 */
[----:B------:R-:W-:-:S03]  /*07f0*/  IMAD.X R13, R11, 0x1, R13, P1 ;  /* 0x000000010b0d7824 */ /* 0x000fc600008e060d */
[----:B------:R-:W4:Y:S04]  /*0800*/  LDG.E R10, desc[UR10][R10.64] ;  /* 0x0000000a0a0a7981 */ /* 0x000f28000c1e1900 */
[----:B------:R-:W4:Y:S04]  /*0810*/  LDG.E R27, desc[UR10][R2.64+0x8] ;  /* 0x0000080a021b7981 */ /* 0x000f28000c1e1900 */
[----:B------:R-:W5:Y:S04]  /*0820*/  LDG.E R29, desc[UR10][R2.64+0xc] ;  /* 0x00000c0a021d7981 */ /* 0x000f68000c1e1900 */
[----:B------:R-:W5:Y:S01]  /*0830*/  LDG.E R12, desc[UR10][R12.64] ;  /* 0x0000000a0c0c7981 */ /* 0x000f62000c1e1900 */
[----:B------:R-:W-:-:S04]  /*0840*/  UIADD3 UR4, UP1, UPT, UR4, 0x4, URZ ;  /* 0x0000000404047890 */ /* 0x000fc8000ff3e0ff */
[----:B------:R-:W-:Y:S01]  /*0850*/  UIADD3.X UR5, UPT, UPT, URZ, UR5, URZ, UP1, !UPT ;  /* 0x00000005ff057290 */ /* 0x000fe20008ffe4ff */
[----:B--2---:R-:W-:-:S04]  /*0860*/  FFMA R17, R25, R17, R0 ;  /* 0x0000001119117223 */ /* 0x004fc80000000000 */
[----:B---3--:R-:W-:-:S04]  /*0870*/  FFMA R16, R16, R14, R17 ;  /* 0x0000000e10107223 */ /* 0x008fc80000000011 */
[----:B----4-:R-:W-:-:S04]  /*0880*/  FFMA R16, R27, R10, R16 ;  /* 0x0000000a1b107223 */ /* 0x010fc80000000010 */
[----:B-----5:R-:W-:-:S07]  /*0890*/  FFMA R0, R29, R12, R16 ;  /* 0x0000000c1d007223 */ /* 0x020fce0000000010 */
.L_x_3:
[----:B------:R-:W-:Y:S05]  /*08a0*/  BRA.U !UP0, `(.L_x_0) ;  /* 0x0000000108b87547 */ /* 0x000fea000b800000 */
[----:B------:R-:W-:Y:S02]  /*08b0*/  UISETP.NE.U32.AND UP1, UPT, UR7, 0x1, UPT ;  /* 0x000000010700788c */ /* 0x000fe4000bf25070 */
[----:B------:R-:W-:Y:S02]  /*08c0*/  ULOP3.LUT UR6, UR8, 0x1, URZ, 0xc0, !UPT ;  /* 0x0000000108067892 */ /* 0x000fe4000f8ec0ff */
[----:B------:R-:W-:Y:S02]  /*08d0*/  UISETP.NE.AND.EX UP1, UPT, URZ, URZ, UPT, UP1 ;  /* 0x000000ffff00728c */ /* 0x000fe4000bf25310 */
[----:B------:R-:W-:-:S04]  /*08e0*/  UISETP.NE.U32.AND UP0, UPT, UR6, 0x1, UPT ;  /* 0x000000010600788c */ /* 0x000fc8000bf05070 */
[----:B------:R-:W-:-:S03]  /*08f0*/  UISETP.NE.U32.AND.EX UP0, UPT, URZ, URZ, UPT, UP0 ;  /* 0x000000ffff00728c */ /* 0x000fc6000bf05100 */
[----:B------:R-:W-:Y:S08]  /*0900*/  BRA.U !UP1, `(.L_x_4) ;  /* 0x00000001095c7547 */ /* 0x000ff0000b800000 */
[----:B------:R-:W0:Y:S01]  /*0910*/  LDCU.128 UR12, c[0x0][0x380] ;  /* 0x00007000ff0c77ac */ /* 0x000e220008000c00 */
[----:B------:R-:W-:Y:S01]  /*0920*/  MOV R2, R6 ;  /* 0x0000000600027202 */ /* 0x000fe20000000f00 */
[----:B------:R-:W-:Y:S01]  /*0930*/  IMAD.MOV.U32 R3, RZ, RZ, R7 ;  /* 0x000000ffff037224 */ /* 0x000fe200078e0007 */
[----:B------:R-:W-:Y:S01]  /*0940*/  IADD3 R11, P0, PT, R4, UR4, RZ ;  /* 0x00000004040b7c10 */ /* 0x000fe2000ff1e0ff */
[C---:B------:R-:W-:Y:S02]  /*0950*/  IMAD R10, R8.reuse, UR5, RZ ;  /* 0x00000005080a7c24 */ /* 0x040fe4000f8e02ff */
[----:B------:R-:W-:Y:S01]  /*0960*/  IMAD.WIDE.U32 R12, R8, UR4, R2 ;  /* 0x00000004080c7c25 */ /* 0x000fe2000f8e0002 */
[----:B------:R-:W-:-:S03]  /*0970*/  IADD3.X R14, PT, PT, R23, UR5, RZ, P0, !PT ;  /* 0x00000005170e7c10 */ /* 0x000fc600087fe4ff */
[----:B------:R-:W-:-:S04]  /*0980*/  IMAD R3, R9, UR4, R10 ;  /* 0x0000000409037c24 */ /* 0x000fc8000f8e020a */
[----:B------:R-:W-:Y:S01]  /*0990*/  IMAD.IADD R13, R13, 0x1, R3 ;  /* 0x000000010d0d7824 */ /* 0x000fe200078e0203 */
[C---:B0-----:R-:W-:Y:S02]  /*09a0*/  LEA R2, P1, R11.reuse, UR12, 0x2 ;  /* 0x0000000c0b027c11 */ /* 0x041fe4000f8210ff */
[C---:B------:R-:W-:Y:S02]  /*09b0*/  LEA R10, P0, R12.reuse, UR14, 0x2 ;  /* 0x0000000e0c0a7c11 */ /* 0x040fe4000f8010ff */
[----:B------:R-:W-:Y:S02]  /*09c0*/  LEA.HI.X R3, R11, UR13, R14, 0x2, P1 ;  /* 0x0000000d0b037c11 */ /* 0x000fe400088f140e */
[----:B------:R-:W-:Y:S02]  /*09d0*/  LEA.HI.X R11, R12, UR15, R13, 0x2, P0 ;  /* 0x0000000f0c0b7c11 */ /* 0x000fe400080f140d */
[C---:B------:R-:W-:Y:S01]  /*09e0*/  LEA R12, P0, R8.reuse, R10, 0x2 ;  /* 0x0000000a080c7211 */ /* 0x040fe200078010ff */
[----:B------:R-:W2:Y:S03]  /*09f0*/  LDG.E R15, desc[UR10][R2.64] ;  /* 0x0000000a020f7981 */ /* 0x000ea6000c1e1900 */
[----:B------:R-:W-:Y:S01]  /*0a00*/  LEA.HI.X R13, R8, R11, R9, 0x2, P0 ;  /* 0x0000000b080d7211 */ /* 0x000fe200000f1409 */
[----:B------:R-:W2:Y:S04]  /*0a10*/  LDG.E R10, desc[UR10][R10.64] ;  /* 0x0000000a0a0a7981 */ /* 0x000ea8000c1e1900 */
[----:B------:R-:W3:Y:S04]  /*0a20*/  LDG.E R14, desc[UR10][R2.64+0x4] ;  /* 0x0000040a020e7981 */ /* 0x000ee8000c1e1900 */
[----:B------:R-:W3:Y:S01]  /*0a30*/  LDG.E R12, desc[UR10][R12.64] ;  /* 0x0000000a0c0c7981 */ /* 0x000ee2000c1e1900 */
[----:B------:R-:W-:-:S04]  /*0a40*/  UIADD3 UR4, UP1, UPT, UR4, 0x2, URZ ;  /* 0x0000000204047890 */ /* 0x000fc8000ff3e0ff */
[----:B------:R-:W-:Y:S01]  /*0a50*/  UIADD3.X UR5, UPT, UPT, URZ, UR5, URZ, UP1, !UPT ;  /* 0x00000005ff057290 */ /* 0x000fe20008ffe4ff */
[----:B--2---:R-:W-:-:S04]  /*0a60*/  FFMA R15, R15, R10, R0 ;  /* 0x0000000a0f0f7223 */ /* 0x004fc80000000000 */
[----:B---3--:R-:W-:-:S07]  /*0a70*/  FFMA R0, R14, R12, R15 ;  /* 0x0000000c0e007223 */ /* 0x008fce000000000f */
.L_x_4:
[----:B------:R-:W-:Y:S05]  /*0a80*/  BRA.U UP0, `(.L_x_0) ;  /* 0x0000000100407547 */ /* 0x000fea000b800000 */
[----:B------:R-:W0:Y:S01]  /*0a90*/  LDCU.128 UR12, c[0x0][0x380] ;  /* 0x00007000ff0c77ac */ /* 0x000e220008000c00 */
[----:B------:R-:W-:Y:S01]  /*0aa0*/  IADD3 R3, P0, PT, R4, UR4, RZ ;  /* 0x0000000404037c10 */ /* 0x000fe2000ff1e0ff */
[C---:B------:R-:W-:Y:S01]  /*0ab0*/  IMAD R2, R8.reuse, UR5, RZ ;  /* 0x0000000508027c24 */ /* 0x040fe2000f8e02ff */
[----:B------:R-:W-:Y:S01]  /*0ac0*/  MOV R4, R6 ;  /* 0x0000000600047202 */ /* 0x000fe20000000f00 */
[----:B------:R-:W-:Y:S01]  /*0ad0*/  IMAD.MOV.U32 R5, RZ, RZ, R7 ;  /* 0x000000ffff057224 */ /* 0x000fe200078e0007 */
[----:B------:R-:W-:Y:S01]  /*0ae0*/  IADD3.X R12, PT, PT, R23, UR5, RZ, P0, !PT ;  /* 0x00000005170c7c10 */ /* 0x000fe200087fe4ff */
[----:B------:R-:W-:Y:S02]  /*0af0*/  IMAD R11, R9, UR4, R2 ;  /* 0x00000004090b7c24 */ /* 0x000fe4000f8e0202 */
[----:B------:R-:W-:-:S04]  /*0b00*/  IMAD.WIDE.U32 R4, R8, UR4, R4 ;  /* 0x0000000408047c25 */ /* 0x000fc8000f8e0004 */
[----:B------:R-:W-:Y:S01]  /*0b10*/  IMAD.IADD R5, R5, 0x1, R11 ;  /* 0x0000000105057824 */ /* 0x000fe200078e020b */
[C---:B0-----:R-:W-:Y:S02]  /*0b20*/  LEA R2, P1, R3.reuse, UR12, 0x2 ;  /* 0x0000000c03027c11 */ /* 0x041fe4000f8210ff */
[C---:B------:R-:W-:Y:S02]  /*0b30*/  LEA R10, P0, R4.reuse, UR14, 0x2 ;  /* 0x0000000e040a7c11 */ /* 0x040fe4000f8010ff */
[----:B------:R-:W-:Y:S02]  /*0b40*/  LEA.HI.X R3, R3, UR13, R12, 0x2, P1 ;  /* 0x0000000d03037c11 */ /* 0x000fe400088f140c */
[----:B------:R-:W-:-:S04]  /*0b50*/  LEA.HI.X R11, R4, UR15, R5, 0x2, P0 ;  /* 0x0000000f040b7c11 */ /* 0x000fc800080f1405 */
[----:B------:R-:W2:Y:S04]  /*0b60*/  LDG.E R3, desc[UR10][R2.64] ;  /* 0x0000000a02037981 */ /* 0x000ea8000c1e1900 */
[----:B------:R-:W2:Y:S02]  /*0b70*/  LDG.E R10, desc[UR10][R10.64] ;  /* 0x0000000a0a0a7981 */ /* 0x000ea4000c1e1900 */
[----:B--2---:R-:W-:-:S07]  /*0b80*/  FFMA R0, R3, R10, R0 ;  /* 0x0000000a03007223 */ /* 0x004fce0000000000 */
.L_x_0:
[----:B------:R-:W0:Y:S01]  /*0b90*/  LDCU.64 UR4, c[0x0][0x390] ;  /* 0x00007200ff0477ac */ /* 0x000e220008000a00 */
[----:B------:R-:W-:Y:S01]  /*0ba0*/  MOV R2, R6 ;  /* 0x0000000600027202 */ /* 0x000fe20000000f00 */
[----:B------:R-:W-:-:S04]  /*0bb0*/  IMAD.MOV.U32 R3, RZ, RZ, R7 ;  /* 0x000000ffff037224 */ /* 0x000fc800078e0007 */
[----:B------:R-:W-:-:S04]  /*0bc0*/  IMAD.WIDE.U32 R2, R19, R8, R2 ;  /* 0x0000000813027225 */ /* 0x000fc800078e0002 */
[----:B------:R-:W-:Y:S01]  /*0bd0*/  IMAD R9, R19, R9, R3 ;  /* 0x0000000913097224 */ /* 0x000fe200078e0203 */
[----:B0-----:R-:W-:-:S04]  /*0be0*/  LEA R4, P0, R2, UR4, 0x2 ;  /* 0x0000000402047c11 */ /* 0x001fc8000f8010ff */
[----:B------:R-:W-:-:S05]  /*0bf0*/  LEA.HI.X R5, R2, UR5, R9, 0x2, P0 ;  /* 0x0000000502057c11 */ /* 0x000fca00080f1409 */
[----:B------:R-:W-:Y:S01]  /*0c00*/  STG.E desc[UR10][R4.64], R0 ;  /* 0x0000000004007986 */ /* 0x000fe2000c10190a */
[----:B------:R-:W-:Y:S05]  /*0c10*/  EXIT ;  /* 0x000000000000794d */ /* 0x000fea0003800000 */
.L_x_5:
[----:B------:R-:W-:-:S00]  /*0c20*/  BRA `(.L_x_5) ;  /* 0xfffffffc00fc7947 */ /* 0x000fc0000383ffff */
[----:B------:R-:W-:-:S00]  /*0c30*/  NOP ;  /* 0x0000000000007918 */ /* 0x000fc00000000000 */
        /* <DEDUP_REMOVED lines=12> */
.L_x_6:


//--------------------- .nv.shared.reserved.0     --------------------------
	.section	.nv.shared.reserved.0,"aw",@nobits
	.weak		__nv_reservedSMEM_offset_0_alias
	.size		__nv_reservedSMEM_offset_0_alias, 0, 64
	.other		__nv_reservedSMEM_offset_0_alias,@"STO_CUDA_RESERVED_SHARED STV_DEFAULT"
__nv_reservedSMEM_offset_0_alias:
	.zero		0
	.zero		64


//--------------------- .nv.constant0._Z12matmul_naivePfS_S_mmm --------------------------
	.section	.nv.constant0._Z12matmul_naivePfS_S_mmm,"a",@progbits
	.sectionflags	@""
	.align	4
.nv.constant0._Z12matmul_naivePfS_S_mmm:
	.zero		944


//--------------------- SYMBOLS --------------------------

	.type		.nv.reservedSmem.offset0,@object
	.size		.nv.reservedSmem.offset0,0x4
